//
// Generated by NVIDIA NVVM Compiler
//
// Compiler Build ID: CL-36424714
// Cuda compilation tools, release 13.0, V13.0.88
// Based on NVVM 20.0.0
//

.version 9.0
.target sm_100
.address_size 64

	// .globl	_Z11scan_kernelPfi
.extern .shared .align 16 .b8 local[];

.visible .entry _Z11scan_kernelPfi(
	.param .u64 .ptr .align 1 _Z11scan_kernelPfi_param_0,
	.param .u32 _Z11scan_kernelPfi_param_1
)
{
	.reg .pred 	%p<8>;
	.reg .b32 	%r<11>;
	.reg .b32 	%f<9>;
	.reg .b64 	%rd<7>;

	ld.param.u64 	%rd3, [_Z11scan_kernelPfi_param_0];
	ld.param.u32 	%r6, [_Z11scan_kernelPfi_param_1];
	cvta.to.global.u64 	%rd1, %rd3;
	mov.u32 	%r1, %ntid.x;
	mov.u32 	%r7, %ctaid.x;
	mov.u32 	%r2, %tid.x;
	mad.lo.s32 	%r3, %r1, %r7, %r2;
	setp.lt.u32 	%p2, %r1, 2;
	@%p2 bra 	$L__BB0_7;
	mul.wide.s32 	%rd4, %r3, 4;
	add.s64 	%rd2, %rd1, %rd4;
	mov.f32 	%f8, 0f00000000;
	mov.b32 	%r10, 1;
$L__BB0_2:
	setp.lt.s32 	%p3, %r3, %r6;
	setp.ge.u32 	%p4, %r2, %r10;
	and.pred  	%p1, %p3, %p4;
	not.pred 	%p5, %p1;
	@%p5 bra 	$L__BB0_4;
	sub.s32 	%r9, %r3, %r10;
	mul.wide.s32 	%rd5, %r9, 4;
	add.s64 	%rd6, %rd1, %rd5;
	ld.global.f32 	%f8, [%rd6];
$L__BB0_4:
	bar.sync 	0;
	@%p5 bra 	$L__BB0_6;
	ld.global.f32 	%f5, [%rd2];
	add.f32 	%f6, %f8, %f5;
	st.global.f32 	[%rd2], %f6;
$L__BB0_6:
	bar.sync 	0;
	shl.b32 	%r10, %r10, 1;
	setp.lt.u32 	%p7, %r10, %r1;
	@%p7 bra 	$L__BB0_2;
$L__BB0_7:
	ret;

}
	// .globl	_Z19scan_kernel_coalescPfi
.visible .entry _Z19scan_kernel_coalescPfi(
	.param .u64 .ptr .align 1 _Z19scan_kernel_coalescPfi_param_0,
	.param .u32 _Z19scan_kernel_coalescPfi_param_1
)
{
	.reg .pred 	%p<9>;
	.reg .b32 	%r<18>;
	.reg .b32 	%f<11>;
	.reg .b64 	%rd<5>;

	ld.param.u64 	%rd2, [_Z19scan_kernel_coalescPfi_param_0];
	ld.param.u32 	%r6, [_Z19scan_kernel_coalescPfi_param_1];
	cvta.to.global.u64 	%rd3, %rd2;
	mov.u32 	%r1, %ntid.x;
	mov.u32 	%r2, %tid.x;
	mov.u32 	%r7, %ctaid.x;
	mad.lo.s32 	%r8, %r1, %r7, %r2;
	setp.ge.s32 	%p2, %r8, %r6;
	mul.wide.s32 	%rd4, %r8, 4;
	add.s64 	%rd1, %rd3, %rd4;
	shl.b32 	%r9, %r2, 2;
	mov.u32 	%r10, local;
	add.s32 	%r3, %r10, %r9;
	@%p2 bra 	$L__BB1_2;
	ld.global.f32 	%f4, [%rd1];
	st.shared.f32 	[%r3], %f4;
$L__BB1_2:
	bar.sync 	0;
	setp.lt.u32 	%p3, %r1, 2;
	@%p3 bra 	$L__BB1_9;
	mov.f32 	%f10, 0f00000000;
	mov.b32 	%r17, 1;
$L__BB1_4:
	setp.lt.u32 	%p4, %r2, %r1;
	setp.ge.u32 	%p5, %r2, %r17;
	and.pred  	%p1, %p5, %p4;
	not.pred 	%p6, %p1;
	@%p6 bra 	$L__BB1_6;
	sub.s32 	%r13, %r2, %r17;
	shl.b32 	%r14, %r13, 2;
	add.s32 	%r16, %r10, %r14;
	ld.shared.f32 	%f10, [%r16];
$L__BB1_6:
	bar.sync 	0;
	@%p6 bra 	$L__BB1_8;
	ld.shared.f32 	%f6, [%r3];
	add.f32 	%f7, %f10, %f6;
	st.shared.f32 	[%r3], %f7;
$L__BB1_8:
	bar.sync 	0;
	shl.b32 	%r17, %r17, 1;
	setp.lt.u32 	%p8, %r17, %r1;
	@%p8 bra 	$L__BB1_4;
$L__BB1_9:
	ld.shared.f32 	%f8, [%r3];
	st.global.f32 	[%rd1], %f8;
	ret;

}


// ===== COMPILED SASS (sm_100) =====

	.target	sm_100

	.elftype	@"ET_EXEC"


//--------------------- .note.nv.tkinfo           --------------------------
	.section	.note.nv.tkinfo,"",@"SHT_NOTE"
	.sectionflags	@"SHF_NOTE_NV_TKINFO"
	.tkinfo
        /*0018*/ 	.word	0x00000002
        /*0030*/ 	.string	""
        /*0030*/ 	.string	"ptxas"
        /*0030*/ 	.string	"Cuda compilation tools, release 13.0, V13.0.88"
        /*0030*/ 	.string	"Build cuda_13.0.r13.0/compiler.36424714_0"
        /*0030*/ 	.string	"-arch sm_100 -m 64 "



//--------------------- .note.nv.cuinfo           --------------------------
	.section	.note.nv.cuinfo,"",@"SHT_NOTE"
	.sectionflags	@"SHF_NOTE_NV_CUINFO"
        /*0018*/ 	.short	0x0002
        /*001a*/ 	.short	0x0064
        /*001c*/ 	.short	0x0082
	.zero		2


//--------------------- .nv.info                  --------------------------
	.section	.nv.info,"",@"SHT_CUDA_INFO"
	.align	4


	//----- nvinfo : EIATTR_REGCOUNT
	.align		4
        /*0000*/ 	.byte	0x04, 0x2f
        /*0002*/ 	.short	(.L_1 - .L_0)
	.align		4
.L_0:
        /*0004*/ 	.word	index@(_Z11scan_kernelPfi)
        /*0008*/ 	.word	0x0000000e


	//----- nvinfo : EIATTR_FRAME_SIZE
	.align		4
.L_1:
        /*000c*/ 	.byte	0x04, 0x11
        /*000e*/ 	.short	(.L_3 - .L_2)
	.align		4
.L_2:
        /*0010*/ 	.word	index@(_Z11scan_kernelPfi)
        /*0014*/ 	.word	0x00000000


	//----- nvinfo : EIATTR_REGCOUNT
	.align		4
.L_3:
        /*0018*/ 	.byte	0x04, 0x2f
        /*001a*/ 	.short	(.L_5 - .L_4)
	.align		4
.L_4:
        /*001c*/ 	.word	index@(_Z19scan_kernel_coalescPfi)
        /*0020*/ 	.word	0x0000000a


	//----- nvinfo : EIATTR_FRAME_SIZE
	.align		4
.L_5:
        /*0024*/ 	.byte	0x04, 0x11
        /*0026*/ 	.short	(.L_7 - .L_6)
	.align		4
.L_6:
        /*0028*/ 	.word	index@(_Z19scan_kernel_coalescPfi)
        /*002c*/ 	.word	0x00000000


	//----- nvinfo : EIATTR_MIN_STACK_SIZE
	.align		4
.L_7:
        /*0030*/ 	.byte	0x04, 0x12
        /*0032*/ 	.short	(.L_9 - .L_8)
	.align		4
.L_8:
        /*0034*/ 	.word	index@(_Z19scan_kernel_coalescPfi)
        /*0038*/ 	.word	0x00000000


	//----- nvinfo : EIATTR_MIN_STACK_SIZE
	.align		4
.L_9:
        /*003c*/ 	.byte	0x04, 0x12
        /*003e*/ 	.short	(.L_11 - .L_10)
	.align		4
.L_10:
        /*0040*/ 	.word	index@(_Z11scan_kernelPfi)
        /*0044*/ 	.word	0x00000000
.L_11:


//--------------------- .nv.compat                --------------------------
	.section	.nv.compat,"",@"SHT_CUDA_COMPAT_INFO"
	.align	4
        /*0000*/ 	.byte	0x02, 0x09, 0x00, 0x00, 0x02, 0x02, 0x01, 0x00, 0x02, 0x05, 0x05, 0x00, 0x03, 0x07, 0x01, 0x01
        /*0010*/ 	.byte	0x02, 0x03, 0x00, 0x00, 0x02, 0x06, 0x01, 0x00, 0x04, 0x0b, 0x08, 0x00, 0x09, 0x00, 0x00, 0x00
        /*0020*/ 	.byte	0x00, 0x00, 0x00, 0x00


//--------------------- .nv.info._Z19scan_kernel_coalescPfi --------------------------
	.section	.nv.info._Z19scan_kernel_coalescPfi,"",@"SHT_CUDA_INFO"
	.sectionflags	@""
	.align	4


	//----- nvinfo : EIATTR_CUDA_API_VERSION
	.align		4
        /*0000*/ 	.byte	0x04, 0x37
        /*0002*/ 	.short	(.L_13 - .L_12)
.L_12:
        /*0004*/ 	.word	0x00000082


	//----- nvinfo : EIATTR_KPARAM_INFO
	.align		4
.L_13:
        /*0008*/ 	.byte	0x04, 0x17
        /*000a*/ 	.short	(.L_15 - .L_14)
.L_14:
        /*000c*/ 	.word	0x00000000
        /*0010*/ 	.short	0x0001
        /*0012*/ 	.short	0x0008
        /*0014*/ 	.byte	0x00, 0xf0, 0x11, 0x00


	//----- nvinfo : EIATTR_KPARAM_INFO
	.align		4
.L_15:
        /*0018*/ 	.byte	0x04, 0x17
        /*001a*/ 	.short	(.L_17 - .L_16)
.L_16:
        /*001c*/ 	.word	0x00000000
        /*0020*/ 	.short	0x0000
        /*0022*/ 	.short	0x0000
        /*0024*/ 	.byte	0x00, 0xf5, 0x21, 0x00


	//----- nvinfo : EIATTR_SPARSE_MMA_MASK
	.align		4
.L_17:
        /*0028*/ 	.byte	0x03, 0x50
        /*002a*/ 	.short	0x0000


	//----- nvinfo : EIATTR_MAXREG_COUNT
	.align		4
        /*002c*/ 	.byte	0x03, 0x1b
        /*002e*/ 	.short	0x00ff


	//----- nvinfo : EIATTR_NUM_BARRIERS
	.align		4
        /*0030*/ 	.byte	0x02, 0x4c
        /*0032*/ 	.byte	0x01
	.zero		1


	//----- nvinfo : EIATTR_MERCURY_ISA_VERSION
	.align		4
        /*0034*/ 	.byte	0x03, 0x5f
        /*0036*/ 	.short	0x0101


	//----- nvinfo : EIATTR_VRC_CTA_INIT_COUNT
	.align		4
        /*0038*/ 	.byte	0x02, 0x4a
	.zero		1
	.zero		1


	//----- nvinfo : EIATTR_EXIT_INSTR_OFFSETS
	.align		4
        /*003c*/ 	.byte	0x04, 0x1c
        /*003e*/ 	.short	(.L_19 - .L_18)


	//   ....[0]....
.L_18:
        /*0040*/ 	.word	0x00000240


	//----- nvinfo : EIATTR_CBANK_PARAM_SIZE
	.align		4
.L_19:
        /*0044*/ 	.byte	0x03, 0x19
        /*0046*/ 	.short	0x000c


	//----- nvinfo : EIATTR_PARAM_CBANK
	.align		4
        /*0048*/ 	.byte	0x04, 0x0a
        /*004a*/ 	.short	(.L_21 - .L_20)
	.align		4
.L_20:
        /*004c*/ 	.word	index@(.nv.constant0._Z19scan_kernel_coalescPfi)
        /*0050*/ 	.short	0x0380
        /*0052*/ 	.short	0x000c


	//----- nvinfo : EIATTR_SW_WAR
	.align		4
.L_21:
        /*0054*/ 	.byte	0x04, 0x36
        /*0056*/ 	.short	(.L_23 - .L_22)
.L_22:
        /*0058*/ 	.word	0x00000008
.L_23:


//--------------------- .nv.info._Z11scan_kernelPfi --------------------------
	.section	.nv.info._Z11scan_kernelPfi,"",@"SHT_CUDA_INFO"
	.sectionflags	@""
	.align	4


	//----- nvinfo : EIATTR_CUDA_API_VERSION
	.align		4
        /*0000*/ 	.byte	0x04, 0x37
        /*0002*/ 	.short	(.L_25 - .L_24)
.L_24:
        /*0004*/ 	.word	0x00000082


	//----- nvinfo : EIATTR_KPARAM_INFO
	.align		4
.L_25:
        /*0008*/ 	.byte	0x04, 0x17
        /*000a*/ 	.short	(.L_27 - .L_26)
.L_26:
        /*000c*/ 	.word	0x00000000
        /*0010*/ 	.short	0x0001
        /*0012*/ 	.short	0x0008
        /*0014*/ 	.byte	0x00, 0xf0, 0x11, 0x00


	//----- nvinfo : EIATTR_KPARAM_INFO
	.align		4
.L_27:
        /*0018*/ 	.byte	0x04, 0x17
        /*001a*/ 	.short	(.L_29 - .L_28)
.L_28:
        /*001c*/ 	.word	0x00000000
        /*0020*/ 	.short	0x0000
        /*0022*/ 	.short	0x0000
        /*0024*/ 	.byte	0x00, 0xf5, 0x21, 0x00


	//----- nvinfo : EIATTR_SPARSE_MMA_MASK
	.align		4
.L_29:
        /*0028*/ 	.byte	0x03, 0x50
        /*002a*/ 	.short	0x0000


	//----- nvinfo : EIATTR_MAXREG_COUNT
	.align		4
        /*002c*/ 	.byte	0x03, 0x1b
        /*002e*/ 	.short	0x00ff


	//----- nvinfo : EIATTR_NUM_BARRIERS
	.align		4
        /*0030*/ 	.byte	0x02, 0x4c
        /*0032*/ 	.byte	0x01
	.zero		1


	//----- nvinfo : EIATTR_MERCURY_ISA_VERSION
	.align		4
        /*0034*/ 	.byte	0x03, 0x5f
        /*0036*/ 	.short	0x0101


	//----- nvinfo : EIATTR_VRC_CTA_INIT_COUNT
	.align		4
        /*0038*/ 	.byte	0x02, 0x4a
	.zero		1
	.zero		1


	//----- nvinfo : EIATTR_EXIT_INSTR_OFFSETS
	.align		4
        /*003c*/ 	.byte	0x04, 0x1c
        /*003e*/ 	.short	(.L_31 - .L_30)


	//   ....[0]....
.L_30:
        /*0040*/ 	.word	0x00000030


	//   ....[1]....
        /*0044*/ 	.word	0x000001b0


	//----- nvinfo : EIATTR_CBANK_PARAM_SIZE
	.align		4
.L_31:
        /*0048*/ 	.byte	0x03, 0x19
        /*004a*/ 	.short	0x000c


	//----- nvinfo : EIATTR_PARAM_CBANK
	.align		4
        /*004c*/ 	.byte	0x04, 0x0a
        /*004e*/ 	.short	(.L_33 - .L_32)
	.align		4
.L_32:
        /*0050*/ 	.word	index@(.nv.constant0._Z11scan_kernelPfi)
        /*0054*/ 	.short	0x0380
        /*0056*/ 	.short	0x000c


	//----- nvinfo : EIATTR_SW_WAR
	.align		4
.L_33:
        /*0058*/ 	.byte	0x04, 0x36
        /*005a*/ 	.short	(.L_35 - .L_34)
.L_34:
        /*005c*/ 	.word	0x00000008
.L_35:


//--------------------- .nv.callgraph             --------------------------
	.section	.nv.callgraph,"",@"SHT_CUDA_CALLGRAPH"
	.align	4
	.sectionentsize	8
	.align		4
        /*0000*/ 	.word	0x00000000
	.align		4
        /*0004*/ 	.word	0xffffffff
	.align		4
        /*0008*/ 	.word	0x00000000
	.align		4
        /*000c*/ 	.word	0xfffffffe
	.align		4
        /*0010*/ 	.word	0x00000000
	.align		4
        /*0014*/ 	.word	0xfffffffd
	.align		4
        /*0018*/ 	.word	0x00000000
	.align		4
        /*001c*/ 	.word	0xfffffffc


//--------------------- .text._Z19scan_kernel_coalescPfi --------------------------
	.section	.text._Z19scan_kernel_coalescPfi,"ax",@progbits
	.align	128
        .global         _Z19scan_kernel_coalescPfi
        .type           _Z19scan_kernel_coalescPfi,@function
        .size           _Z19scan_kernel_coalescPfi,(.L_x_5 - _Z19scan_kernel_coalescPfi)
        .other          _Z19scan_kernel_coalescPfi,@"STO_CUDA_ENTRY STV_DEFAULT"
_Z19scan_kernel_coalescPfi:
.text._Z19scan_kernel_coalescPfi:
[----:B------:R-:W-:Y:S01]  /*0000*/  LDC R1, c[0x0][0x37c] ;  /* 0x0000df00ff017b82 */ /* 0x000fe20000000800 */
[----:B------:R-:W0:Y:S01]  /*0010*/  S2R R6, SR_TID.X ;  /* 0x0000000000067919 */ /* 0x000e220000002100 */
[----:B------:R-:W0:Y:S06]  /*0020*/  LDCU UR8, c[0x0][0x360] ;  /* 0x00006c00ff0877ac */ /* 0x000e2c0008000800 */
[----:B------:R-:W1:Y:S01]  /*0030*/  LDC.64 R2, c[0x0][0x380] ;  /* 0x0000e000ff027b82 */ /* 0x000e620000000a00 */
[----:B------:R-:W0:Y:S01]  /*0040*/  S2R R5, SR_CTAID.X ;  /* 0x0000000000057919 */ /* 0x000e220000002500 */
[----:B------:R-:W2:Y:S01]  /*0050*/  LDCU UR4, c[0x0][0x388] ;  /* 0x00007100ff0477ac */ /* 0x000ea20008000800 */
[----:B------:R-:W3:Y:S01]  /*0060*/  LDCU.64 UR6, c[0x0][0x358] ;  /* 0x00006b00ff0677ac */ /* 0x000ee20008000a00 */
[----:B0-----:R-:W-:-:S04]  /*0070*/  IMAD R5, R5, UR8, R6 ;  /* 0x0000000805057c24 */ /* 0x001fc8000f8e0206 */
[C---:B-1----:R-:W-:Y:S01]  /*0080*/  IMAD.WIDE R2, R5.reuse, 0x4, R2 ;  /* 0x0000000405027825 */ /* 0x042fe200078e0202 */
[----:B--2---:R-:W-:-:S13]  /*0090*/  ISETP.GE.AND P0, PT, R5, UR4, PT ;  /* 0x0000000405007c0c */ /* 0x004fda000bf06270 */
[----:B---3--:R-:W2:Y:S01]  /*00a0*/  @!P0 LDG.E R5, desc[UR6][R2.64] ;  /* 0x0000000602058981 */ /* 0x008ea2000c1e1900 */
[----:B------:R-:W0:Y:S01]  /*00b0*/  S2UR UR5, SR_CgaCtaId ;  /* 0x00000000000579c3 */ /* 0x000e220000008800 */
[----:B------:R-:W-:Y:S01]  /*00c0*/  UMOV UR4, 0x400 ;  /* 0x0000040000047882 */ /* 0x000fe20000000000 */
[----:B------:R-:W-:Y:S02]  /*00d0*/  UISETP.GE.U32.AND UP0, UPT, UR8, 0x2, UPT ;  /* 0x000000020800788c */ /* 0x000fe4000bf06070 */
[----:B0-----:R-:W-:-:S06]  /*00e0*/  ULEA UR4, UR5, UR4, 0x18 ;  /* 0x0000000405047291 */ /* 0x001fcc000f8ec0ff */
[----:B------:R-:W-:-:S05]  /*00f0*/  LEA R0, R6, UR4, 0x2 ;  /* 0x0000000406007c11 */ /* 0x000fca000f8e10ff */
[----:B--2---:R0:W-:Y:S01]  /*0100*/  @!P0 STS [R0], R5 ;  /* 0x0000000500008388 */ /* 0x0041e20000000800 */
[----:B------:R-:W-:Y:S06]  /*0110*/  BAR.SYNC.DEFER_BLOCKING 0x0 ;  /* 0x0000000000007b1d */ /* 0x000fec0000010000 */
[----:B------:R-:W-:Y:S05]  /*0120*/  BRA.U !UP0, `(.L_x_0) ;  /* 0x00000001083c7547 */ /* 0x000fea000b800000 */
[----:B------:R-:W-:Y:S01]  /*0130*/  ISETP.GE.U32.AND P0, PT, R6, UR8, PT ;  /* 0x0000000806007c0c */ /* 0x000fe2000bf06070 */
[----:B------:R-:W-:Y:S01]  /*0140*/  IMAD.MOV.U32 R4, RZ, RZ, RZ ;  /* 0x000000ffff047224 */ /* 0x000fe200078e00ff */
[----:B------:R-:W-:-:S11]  /*0150*/  UMOV UR5, 0x1 ;  /* 0x0000000100057882 */ /* 0x000fd60000000000 */
.L_x_1:
[----:B------:R-:W-:-:S13]  /*0160*/  ISETP.GE.U32.AND P1, PT, R6, UR5, !P0 ;  /* 0x0000000506007c0c */ /* 0x000fda000c726070 */
[----:B0-----:R-:W-:Y:S01]  /*0170*/  @P1 VIADD R5, R6, -UR5 ;  /* 0x8000000506051c36 */ /* 0x001fe20008000000 */
[----:B------:R-:W-:-:S04]  /*0180*/  USHF.L.U32 UR5, UR5, 0x1, URZ ;  /* 0x0000000105057899 */ /* 0x000fc800080006ff */
[----:B------:R-:W-:Y:S01]  /*0190*/  @P1 LEA R5, R5, UR4, 0x2 ;  /* 0x0000000405051c11 */ /* 0x000fe2000f8e10ff */
[----:B------:R-:W-:-:S04]  /*01a0*/  UISETP.GE.U32.AND UP0, UPT, UR5, UR8, UPT ;  /* 0x000000080500728c */ /* 0x000fc8000bf06070 */
[----:B------:R-:W-:Y:S01]  /*01b0*/  @P1 LDS R4, [R5] ;  /* 0x0000000005041984 */ /* 0x000fe20000000800 */
[----:B------:R-:W-:Y:S06]  /*01c0*/  BAR.SYNC.DEFER_BLOCKING 0x0 ;  /* 0x0000000000007b1d */ /* 0x000fec0000010000 */
[----:B-1----:R-:W0:Y:S02]  /*01d0*/  @P1 LDS R7, [R0] ;  /* 0x0000000000071984 */ /* 0x002e240000000800 */
[----:B0-----:R-:W-:-:S05]  /*01e0*/  @P1 FADD R7, R4, R7 ;  /* 0x0000000704071221 */ /* 0x001fca0000000000 */
[----:B------:R1:W-:Y:S01]  /*01f0*/  @P1 STS [R0], R7 ;  /* 0x0000000700001388 */ /* 0x0003e20000000800 */
[----:B------:R-:W-:Y:S06]  /*0200*/  BAR.SYNC.DEFER_BLOCKING 0x0 ;  /* 0x0000000000007b1d */ /* 0x000fec0000010000 */
[----:B------:R-:W-:Y:S05]  /*0210*/  BRA.U !UP0, `(.L_x_1) ;  /* 0xfffffffd08d07547 */ /* 0x000fea000b83ffff */
.L_x_0:
[----:B0-----:R-:W0:Y:S04]  /*0220*/  LDS R5, [R0] ;  /* 0x0000000000057984 */ /* 0x001e280000000800 */
[----:B0-----:R-:W-:Y:S01]  /*0230*/  STG.E desc[UR6][R2.64], R5 ;  /* 0x0000000502007986 */ /* 0x001fe2000c101906 */
[----:B------:R-:W-:Y:S05]  /*0240*/  EXIT ;  /* 0x000000000000794d */ /* 0x000fea0003800000 */
.L_x_2:
[----:B------:R-:W-:-:S00]  /*0250*/  BRA `(.L_x_2) ;  /* 0xfffffffc00fc7947 */ /* 0x000fc0000383ffff */
[----:B------:R-:W-:-:S00]  /*0260*/  NOP ;  /* 0x0000000000007918 */ /* 0x000fc00000000000 */
        /* <DEDUP_REMOVED lines=9> */
.L_x_5:


//--------------------- .text._Z11scan_kernelPfi  --------------------------
	.section	.text._Z11scan_kernelPfi,"ax",@progbits
	.align	128
        .global         _Z11scan_kernelPfi
        .type           _Z11scan_kernelPfi,@function
        .size           _Z11scan_kernelPfi,(.L_x_6 - _Z11scan_kernelPfi)
        .other          _Z11scan_kernelPfi,@"STO_CUDA_ENTRY STV_DEFAULT"
_Z11scan_kernelPfi:
.text._Z11scan_kernelPfi:
[----:B------:R-:W-:Y:S08]  /*0000*/  LDC R1, c[0x0][0x37c] ;  /* 0x0000df00ff017b82 */ /* 0x000ff00000000800 */
[----:B------:R-:W0:Y:S02]  /*0010*/  LDC R6, c[0x0][0x360] ;  /* 0x0000d800ff067b82 */ /* 0x000e240000000800 */
[----:B0-----:R-:W-:-:S13]  /*0020*/  ISETP.GE.U32.AND P0, PT, R6, 0x2, PT ;  /* 0x000000020600780c */ /* 0x001fda0003f06070 */
[----:B------:R-:W-:Y:S05]  /*0030*/  @!P0 EXIT ;  /* 0x000000000000894d */ /* 0x000fea0003800000 */
[----:B------:R-:W0:Y:S01]  /*0040*/  S2R R11, SR_TID.X ;  /* 0x00000000000b7919 */ /* 0x000e220000002100 */
[----:B------:R-:W0:Y:S01]  /*0050*/  S2UR UR4, SR_CTAID.X ;  /* 0x00000000000479c3 */ /* 0x000e220000002500 */
[----:B------:R-:W-:Y:S01]  /*0060*/  HFMA2 R0, -RZ, RZ, 0, 0 ;  /* 0x00000000ff007431 */ /* 0x000fe200000001ff */
[----:B------:R-:W1:Y:S01]  /*0070*/  LDCU.64 UR6, c[0x0][0x358] ;  /* 0x00006b00ff0677ac */ /* 0x000e620008000a00 */
[----:B------:R-:W2:Y:S05]  /*0080*/  LDCU UR5, c[0x0][0x388] ;  /* 0x00007100ff0577ac */ /* 0x000eaa0008000800 */
[----:B------:R-:W3:Y:S01]  /*0090*/  LDC.64 R2, c[0x0][0x380] ;  /* 0x0000e000ff027b82 */ /* 0x000ee20000000a00 */
[----:B0-----:R-:W-:Y:S01]  /*00a0*/  IMAD R7, R6, UR4, R11 ;  /* 0x0000000406077c24 */ /* 0x001fe2000f8e020b */
[----:B------:R-:W-:-:S03]  /*00b0*/  UMOV UR4, 0x1 ;  /* 0x0000000100047882 */ /* 0x000fc60000000000 */
[----:B-123--:R-:W-:-:S07]  /*00c0*/  IMAD.WIDE R2, R7, 0x4, R2 ;  /* 0x0000000407027825 */ /* 0x00efce00078e0202 */
.L_x_3:
[----:B------:R-:W-:-:S04]  /*00d0*/  ISETP.GE.U32.AND P0, PT, R11, UR4, PT ;  /* 0x000000040b007c0c */ /* 0x000fc8000bf06070 */
[----:B------:R-:W-:-:S13]  /*00e0*/  ISETP.LT.AND P0, PT, R7, UR5, P0 ;  /* 0x0000000507007c0c */ /* 0x000fda0008701270 */
[----:B------:R-:W0:Y:S01]  /*00f0*/  @P0 LDC.64 R4, c[0x0][0x380] ;  /* 0x0000e000ff040b82 */ /* 0x000e220000000a00 */
[----:B------:R-:W-:-:S05]  /*0100*/  @P0 IADD3 R9, PT, PT, R7, -UR4, RZ ;  /* 0x8000000407090c10 */ /* 0x000fca000fffe0ff */
[----:B0-----:R-:W-:-:S05]  /*0110*/  @P0 IMAD.WIDE R4, R9, 0x4, R4 ;  /* 0x0000000409040825 */ /* 0x001fca00078e0204 */
[----:B------:R-:W2:Y:S01]  /*0120*/  @P0 LDG.E R0, desc[UR6][R4.64] ;  /* 0x0000000604000981 */ /* 0x000ea2000c1e1900 */
[----:B------:R-:W-:Y:S06]  /*0130*/  BAR.SYNC.DEFER_BLOCKING 0x0 ;  /* 0x0000000000007b1d */ /* 0x000fec0000010000 */
[----:B------:R-:W2:Y:S01]  /*0140*/  @P0 LDG.E R9, desc[UR6][R2.64] ;  /* 0x0000000602090981 */ /* 0x000ea2000c1e1900 */
[----:B------:R-:W-:Y:S01]  /*0150*/  USHF.L.U32 UR4, UR4, 0x1, URZ ;  /* 0x0000000104047899 */ /* 0x000fe200080006ff */
[----:B--2---:R-:W-:-:S05]  /*0160*/  @P0 FADD R9, R0, R9 ;  /* 0x0000000900090221 */ /* 0x004fca0000000000 */
[----:B------:R0:W-:Y:S01]  /*0170*/  @P0 STG.E desc[UR6][R2.64], R9 ;  /* 0x0000000902000986 */ /* 0x0001e2000c101906 */
[----:B------:R-:W-:Y:S01]  /*0180*/  BAR.SYNC.DEFER_BLOCKING 0x0 ;  /* 0x0000000000007b1d */ /* 0x000fe20000010000 */
[----:B------:R-:W-:-:S13]  /*0190*/  ISETP.LE.U32.AND P0, PT, R6, UR4, PT ;  /* 0x0000000406007c0c */ /* 0x000fda000bf03070 */
[----:B0-----:R-:W-:Y:S05]  /*01a0*/  @!P0 BRA `(.L_x_3) ;  /* 0xfffffffc00c88947 */ /* 0x001fea000383ffff */
[----:B------:R-:W-:Y:S05]  /*01b0*/  EXIT ;  /* 0x000000000000794d */ /* 0x000fea0003800000 */
.L_x_4:
        /* <DEDUP_REMOVED lines=12> */
.L_x_6:


//--------------------- .nv.shared._Z19scan_kernel_coalescPfi --------------------------
	.section	.nv.shared._Z19scan_kernel_coalescPfi,"aw",@nobits
	.sectionflags	@""
	.align	16
	.zero		1024


//--------------------- .nv.shared.reserved.0     --------------------------
	.section	.nv.shared.reserved.0,"aw",@nobits
	.weak		__nv_reservedSMEM_offset_0_alias
	.size		__nv_reservedSMEM_offset_0_alias, 0, 64
	.other		__nv_reservedSMEM_offset_0_alias,@"STO_CUDA_RESERVED_SHARED STV_DEFAULT"
__nv_reservedSMEM_offset_0_alias:
	.zero		0
	.zero		64


//--------------------- .nv.shared._Z11scan_kernelPfi --------------------------
	.section	.nv.shared._Z11scan_kernelPfi,"aw",@nobits
	.sectionflags	@""
	.align	16
	.zero		1024


//--------------------- .nv.constant0._Z19scan_kernel_coalescPfi --------------------------
	.section	.nv.constant0._Z19scan_kernel_coalescPfi,"a",@progbits
	.sectionflags	@""
	.align	4
.nv.constant0._Z19scan_kernel_coalescPfi:
	.zero		908


//--------------------- .nv.constant0._Z11scan_kernelPfi --------------------------
	.section	.nv.constant0._Z11scan_kernelPfi,"a",@progbits
	.sectionflags	@""
	.align	4
.nv.constant0._Z11scan_kernelPfi:
	.zero		908


//--------------------- SYMBOLS --------------------------

	.type		.nv.reservedSmem.offset0,@object
	.size		.nv.reservedSmem.offset0,0x4
	.type		.nv.reservedSmem.cap,@object
	.size		.nv.reservedSmem.cap,0x4
